	.version 1.4
	.target sm_10, map_f64_to_f32
	// compiled with /usr/local/cuda4.1/cuda/open64/lib//be
	// nvopencc 4.1 built on 2012-01-12

	//-----------------------------------------------------------
	// Compiling /tmp/tmpxft_00001ea5_00000000-9_reduceMultiGPU.cpp3.i (/tmp/ccBI#.2QhgHy)
	//-----------------------------------------------------------

	//-----------------------------------------------------------
	// Options:
	//-----------------------------------------------------------
	//  Target:ptx, ISA:sm_10, Endian:little, Pointer Size:64
	//  -O3	(Optimization level)
	//  -g0	(Debug level)
	//  -m2	(Report advisories)
	//-----------------------------------------------------------

	.file	1	"<command-line>"
	.file	2	"/tmp/tmpxft_00001ea5_00000000-8_reduceMultiGPU.cudafe2.gpu"
	.file	3	"/usr/lib/gcc/x86_64-redhat-linux/4.5.1/include/stddef.h"
	.file	4	"/usr/local/cuda4.1/cuda/bin/../include/crt/device_runtime.h"
	.file	5	"/usr/local/cuda4.1/cuda/bin/../include/host_defines.h"
	.file	6	"/usr/local/cuda4.1/cuda/bin/../include/builtin_types.h"
	.file	7	"/usr/local/cuda4.1/cuda/bin/../include/device_types.h"
	.file	8	"/usr/local/cuda4.1/cuda/bin/../include/driver_types.h"
	.file	9	"/usr/local/cuda4.1/cuda/bin/../include/surface_types.h"
	.file	10	"/usr/local/cuda4.1/cuda/bin/../include/texture_types.h"
	.file	11	"/usr/local/cuda4.1/cuda/bin/../include/vector_types.h"
	.file	12	"/usr/local/cuda4.1/cuda/bin/../include/device_launch_parameters.h"
	.file	13	"/usr/local/cuda4.1/cuda/bin/../include/crt/storage_class.h"
	.file	14	"reduceMultiGPU.cuh"
	.file	15	"/usr/local/cuda4.1/cuda/bin/../include/common_functions.h"
	.file	16	"/usr/local/cuda4.1/cuda/bin/../include/math_functions.h"
	.file	17	"/usr/local/cuda4.1/cuda/bin/../include/math_constants.h"
	.file	18	"/usr/local/cuda4.1/cuda/bin/../include/device_functions.h"
	.file	19	"/usr/local/cuda4.1/cuda/bin/../include/sm_11_atomic_functions.h"
	.file	20	"/usr/local/cuda4.1/cuda/bin/../include/sm_12_atomic_functions.h"
	.file	21	"/usr/local/cuda4.1/cuda/bin/../include/sm_13_double_functions.h"
	.file	22	"/usr/local/cuda4.1/cuda/bin/../include/sm_20_atomic_functions.h"
	.file	23	"/usr/local/cuda4.1/cuda/bin/../include/sm_20_intrinsics.h"
	.file	24	"/usr/local/cuda4.1/cuda/bin/../include/surface_functions.h"
	.file	25	"/usr/local/cuda4.1/cuda/bin/../include/texture_fetch_functions.h"
	.file	26	"/usr/local/cuda4.1/cuda/bin/../include/math_functions_dbl_ptx1.h"

	.extern	.shared .align 4 .b8 __smem[];

	.entry _Z10reduceVec0iPiS_ (
		.param .s32 __cudaparm__Z10reduceVec0iPiS__n,
		.param .u64 __cudaparm__Z10reduceVec0iPiS__g_idata,
		.param .u64 __cudaparm__Z10reduceVec0iPiS__g_odata)
	{
	.reg .u32 %r<20>;
	.reg .u64 %rd<17>;
	.reg .pred %p<7>;
	.loc	14	3	0
$LDWbegin__Z10reduceVec0iPiS_:
	cvt.u32.u16 	%r1, %ntid.x;
	cvt.u32.u16 	%r2, %ctaid.x;
	mul.lo.u32 	%r3, %r1, %r2;
	cvt.u32.u16 	%r4, %tid.x;
	add.u32 	%r5, %r3, %r4;
	ld.param.s32 	%r6, [__cudaparm__Z10reduceVec0iPiS__n];
	setp.le.u32 	%p1, %r6, %r5;
	@%p1 bra 	$Lt_0_3842;
	.loc	14	12	0
	ld.param.u64 	%rd1, [__cudaparm__Z10reduceVec0iPiS__g_idata];
	cvt.u64.u32 	%rd2, %r5;
	mul.wide.u32 	%rd3, %r5, 4;
	add.u64 	%rd4, %rd1, %rd3;
	ld.global.s32 	%r7, [%rd4+0];
	bra.uni 	$Lt_0_3586;
$Lt_0_3842:
	mov.s32 	%r7, 0;
$Lt_0_3586:
	mov.u64 	%rd5, __smem;
	cvt.u64.u32 	%rd6, %r4;
	mul.wide.u32 	%rd7, %r4, 4;
	add.u64 	%rd8, %rd5, %rd7;
	st.shared.s32 	[%rd8+0], %r7;
	.loc	14	14	0
	bar.sync 	0;
	mov.u32 	%r8, 1;
	setp.le.u32 	%p2, %r1, %r8;
	@%p2 bra 	$Lt_0_4098;
	mov.u32 	%r9, 1;
$Lt_0_4610:
	mul.lo.u32 	%r10, %r9, 2;
	rem.u32 	%r11, %r4, %r10;
	mov.u32 	%r12, 0;
	setp.ne.u32 	%p3, %r11, %r12;
	@%p3 bra 	$Lt_0_4866;
	.loc	14	21	0
	ld.shared.s32 	%r13, [%rd8+0];
	add.u32 	%r14, %r9, %r4;
	cvt.u64.u32 	%rd9, %r14;
	mul.wide.u32 	%rd10, %r14, 4;
	add.u64 	%rd11, %rd5, %rd10;
	ld.shared.s32 	%r15, [%rd11+0];
	add.s32 	%r16, %r13, %r15;
	st.shared.s32 	[%rd8+0], %r16;
$Lt_0_4866:
	.loc	14	23	0
	bar.sync 	0;
	.loc	14	18	0
	mov.s32 	%r9, %r10;
	setp.lt.u32 	%p4, %r10, %r1;
	@%p4 bra 	$Lt_0_4610;
$Lt_0_4098:
	mov.u32 	%r17, 0;
	setp.ne.u32 	%p5, %r4, %r17;
	@%p5 bra 	$Lt_0_5634;
	.loc	14	28	0
	ld.shared.s32 	%r18, [__smem+0];
	ld.param.u64 	%rd12, [__cudaparm__Z10reduceVec0iPiS__g_odata];
	cvt.u64.u32 	%rd13, %r2;
	mul.wide.u32 	%rd14, %r2, 4;
	add.u64 	%rd15, %rd12, %rd14;
	st.global.s32 	[%rd15+0], %r18;
$Lt_0_5634:
	.loc	14	30	0
	exit;
$LDWend__Z10reduceVec0iPiS_:
	} // _Z10reduceVec0iPiS_

	.entry _Z10reduceVec3iPiS_ (
		.param .s32 __cudaparm__Z10reduceVec3iPiS__n,
		.param .u64 __cudaparm__Z10reduceVec3iPiS__g_idata,
		.param .u64 __cudaparm__Z10reduceVec3iPiS__g_odata)
	{
	.reg .u32 %r<21>;
	.reg .u64 %rd<21>;
	.reg .pred %p<8>;
	.loc	14	35	0
$LDWbegin__Z10reduceVec3iPiS_:
	cvt.u32.u16 	%r1, %ntid.x;
	cvt.u32.u16 	%r2, %ctaid.x;
	mul.lo.u32 	%r3, %r1, %r2;
	mul.lo.u32 	%r4, %r3, 2;
	cvt.u32.u16 	%r5, %tid.x;
	add.u32 	%r6, %r4, %r5;
	ld.param.s32 	%r7, [__cudaparm__Z10reduceVec3iPiS__n];
	setp.le.u32 	%p1, %r7, %r6;
	@%p1 bra 	$Lt_1_4610;
	.loc	14	45	0
	ld.param.u64 	%rd1, [__cudaparm__Z10reduceVec3iPiS__g_idata];
	cvt.u64.u32 	%rd2, %r6;
	mul.wide.u32 	%rd3, %r6, 4;
	add.u64 	%rd4, %rd1, %rd3;
	ld.global.s32 	%r8, [%rd4+0];
	bra.uni 	$Lt_1_4354;
$Lt_1_4610:
	mov.s32 	%r8, 0;
$Lt_1_4354:
	mov.s32 	%r9, %r8;
	add.u32 	%r10, %r6, %r1;
	.loc	14	35	0
	ld.param.s32 	%r7, [__cudaparm__Z10reduceVec3iPiS__n];
	.loc	14	45	0
	setp.le.u32 	%p2, %r7, %r10;
	@%p2 bra 	$Lt_1_4866;
	.loc	14	48	0
	ld.param.u64 	%rd5, [__cudaparm__Z10reduceVec3iPiS__g_idata];
	cvt.u64.u32 	%rd6, %r10;
	mul.wide.u32 	%rd7, %r10, 4;
	add.u64 	%rd8, %rd5, %rd7;
	ld.global.s32 	%r11, [%rd8+0];
	add.s32 	%r9, %r11, %r9;
$Lt_1_4866:
	mov.u64 	%rd9, __smem;
	.loc	14	51	0
	cvt.u64.u32 	%rd10, %r5;
	mul.wide.u32 	%rd11, %r5, 4;
	add.u64 	%rd12, %rd9, %rd11;
	st.shared.s32 	[%rd12+0], %r9;
	.loc	14	52	0
	bar.sync 	0;
	.loc	14	55	0
	shr.u32 	%r12, %r1, 1;
	mov.s32 	%r13, %r12;
	mov.u32 	%r14, 0;
	setp.eq.u32 	%p3, %r12, %r14;
	@%p3 bra 	$Lt_1_5378;
$Lt_1_5890:
	setp.le.u32 	%p4, %r13, %r5;
	@%p4 bra 	$Lt_1_6146;
	.loc	14	57	0
	add.u32 	%r15, %r13, %r5;
	cvt.u64.u32 	%rd13, %r15;
	mul.wide.u32 	%rd14, %r15, 4;
	add.u64 	%rd15, %rd9, %rd14;
	ld.shared.s32 	%r16, [%rd15+0];
	add.s32 	%r9, %r16, %r9;
	st.shared.s32 	[%rd12+0], %r9;
$Lt_1_6146:
	.loc	14	59	0
	bar.sync 	0;
	.loc	14	55	0
	shr.u32 	%r13, %r13, 1;
	mov.u32 	%r17, 0;
	setp.ne.u32 	%p5, %r13, %r17;
	@%p5 bra 	$Lt_1_5890;
$Lt_1_5378:
	mov.u32 	%r18, 0;
	setp.ne.u32 	%p6, %r5, %r18;
	@%p6 bra 	$Lt_1_6914;
	.loc	14	64	0
	ld.shared.s32 	%r19, [__smem+0];
	ld.param.u64 	%rd16, [__cudaparm__Z10reduceVec3iPiS__g_odata];
	cvt.u64.u32 	%rd17, %r2;
	mul.wide.u32 	%rd18, %r2, 4;
	add.u64 	%rd19, %rd16, %rd18;
	st.global.s32 	[%rd19+0], %r19;
$Lt_1_6914:
	.loc	14	66	0
	exit;
$LDWend__Z10reduceVec3iPiS_:
	} // _Z10reduceVec3iPiS_

	.entry _Z6addVeciPiiS_ (
		.param .s32 __cudaparm__Z6addVeciPiiS__n0,
		.param .u64 __cudaparm__Z6addVeciPiiS__data0,
		.param .s32 __cudaparm__Z6addVeciPiiS__n1,
		.param .u64 __cudaparm__Z6addVeciPiiS__data1)
	{
	.reg .u32 %r<14>;
	.reg .u64 %rd<16>;
	.reg .pred %p<4>;
	.loc	14	69	0
$LDWbegin__Z6addVeciPiiS_:
	cvt.u64.u16 	%rd1, %ntid.x;
	cvt.u32.u64 	%r1, %rd1;
	cvt.u32.u16 	%r2, %ctaid.x;
	mul.lo.u32 	%r3, %r2, %r1;
	cvt.u32.u16 	%r4, %tid.x;
	add.u32 	%r5, %r3, %r4;
	cvt.u64.u32 	%rd2, %r5;
	mul.wide.u32 	%rd3, %r5, 4;
	ld.param.u64 	%rd4, [__cudaparm__Z6addVeciPiiS__data0];
	add.u64 	%rd5, %rd4, %rd3;
	ld.param.s32 	%r6, [__cudaparm__Z6addVeciPiiS__n0];
	setp.le.u32 	%p1, %r6, %r5;
	@%p1 bra 	$Lt_2_2050;
	.loc	14	80	0
	ld.global.s32 	%r7, [%rd5+0];
	bra.uni 	$Lt_2_1794;
$Lt_2_2050:
	mov.s32 	%r7, 0;
$Lt_2_1794:
	mov.u64 	%rd6, __smem;
	cvt.u64.u32 	%rd7, %r4;
	mul.wide.u32 	%rd8, %r4, 4;
	add.u64 	%rd9, %rd8, %rd6;
	st.shared.s32 	[%rd9+0], %r7;
	.loc	14	81	0
	bar.sync 	0;
	ld.param.s32 	%r8, [__cudaparm__Z6addVeciPiiS__n1];
	setp.le.u32 	%p2, %r8, %r5;
	@%p2 bra 	$Lt_2_2562;
	.loc	14	83	0
	ld.param.u64 	%rd10, [__cudaparm__Z6addVeciPiiS__data1];
	add.u64 	%rd11, %rd10, %rd3;
	ld.global.s32 	%r9, [%rd11+0];
	bra.uni 	$Lt_2_2306;
$Lt_2_2562:
	mov.s32 	%r9, 0;
$Lt_2_2306:
	mul.lo.u64 	%rd12, %rd1, 4;
	add.u64 	%rd13, %rd6, %rd12;
	add.u64 	%rd14, %rd8, %rd13;
	st.shared.s32 	[%rd14+0], %r9;
	.loc	14	85	0
	bar.sync 	0;
	.loc	14	88	0
	ld.shared.s32 	%r10, [%rd9+0];
	ld.shared.s32 	%r11, [%rd14+0];
	add.s32 	%r12, %r10, %r11;
	st.global.s32 	[%rd5+0], %r12;
	.loc	14	89	0
	exit;
$LDWend__Z6addVeciPiiS_:
	} // _Z6addVeciPiiS_



// ===== COMPILED SASS (sm_100) =====

	.target	sm_100

	.elftype	@"ET_EXEC"


//--------------------- .note.nv.tkinfo           --------------------------
	.section	.note.nv.tkinfo,"",@"SHT_NOTE"
	.sectionflags	@"SHF_NOTE_NV_TKINFO"
	.tkinfo
        /*0018*/ 	.word	0x00000002
        /*0030*/ 	.string	""
        /*0030*/ 	.string	"ptxas"
        /*0030*/ 	.string	"Cuda compilation tools, release 13.0, V13.0.88"
        /*0030*/ 	.string	"Build cuda_13.0.r13.0/compiler.36424714_0"
        /*0030*/ 	.string	"-arch sm_100 "



//--------------------- .note.nv.cuinfo           --------------------------
	.section	.note.nv.cuinfo,"",@"SHT_NOTE"
	.sectionflags	@"SHF_NOTE_NV_CUINFO"
        /*0018*/ 	.short	0x0002
        /*001a*/ 	.short	0x000a
        /*001c*/ 	.short	0x0082
	.zero		2


//--------------------- .nv.info                  --------------------------
	.section	.nv.info,"",@"SHT_CUDA_INFO"
	.align	4


	//----- nvinfo : EIATTR_REGCOUNT
	.align		4
        /*0000*/ 	.byte	0x04, 0x2f
        /*0002*/ 	.short	(.L_1 - .L_0)
	.align		4
.L_0:
        /*0004*/ 	.word	index@(_Z10reduceVec0iPiS_)
        /*0008*/ 	.word	0x0000000c


	//----- nvinfo : EIATTR_FRAME_SIZE
	.align		4
.L_1:
        /*000c*/ 	.byte	0x04, 0x11
        /*000e*/ 	.short	(.L_3 - .L_2)
	.align		4
.L_2:
        /*0010*/ 	.word	index@(_Z10reduceVec0iPiS_)
        /*0014*/ 	.word	0x00000000


	//----- nvinfo : EIATTR_REGCOUNT
	.align		4
.L_3:
        /*0018*/ 	.byte	0x04, 0x2f
        /*001a*/ 	.short	(.L_5 - .L_4)
	.align		4
.L_4:
        /*001c*/ 	.word	index@(_Z10reduceVec3iPiS_)
        /*0020*/ 	.word	0x00000010


	//----- nvinfo : EIATTR_FRAME_SIZE
	.align		4
.L_5:
        /*0024*/ 	.byte	0x04, 0x11
        /*0026*/ 	.short	(.L_7 - .L_6)
	.align		4
.L_6:
        /*0028*/ 	.word	index@(_Z10reduceVec3iPiS_)
        /*002c*/ 	.word	0x00000000


	//----- nvinfo : EIATTR_REGCOUNT
	.align		4
.L_7:
        /*0030*/ 	.byte	0x04, 0x2f
        /*0032*/ 	.short	(.L_9 - .L_8)
	.align		4
.L_8:
        /*0034*/ 	.word	index@(_Z6addVeciPiiS_)
        /*0038*/ 	.word	0x0000000e


	//----- nvinfo : EIATTR_FRAME_SIZE
	.align		4
.L_9:
        /*003c*/ 	.byte	0x04, 0x11
        /*003e*/ 	.short	(.L_11 - .L_10)
	.align		4
.L_10:
        /*0040*/ 	.word	index@(_Z6addVeciPiiS_)
        /*0044*/ 	.word	0x00000000


	//----- nvinfo : EIATTR_MIN_STACK_SIZE
	.align		4
.L_11:
        /*0048*/ 	.byte	0x04, 0x12
        /*004a*/ 	.short	(.L_13 - .L_12)
	.align		4
.L_12:
        /*004c*/ 	.word	index@(_Z6addVeciPiiS_)
        /*0050*/ 	.word	0x00000000


	//----- nvinfo : EIATTR_MIN_STACK_SIZE
	.align		4
.L_13:
        /*0054*/ 	.byte	0x04, 0x12
        /*0056*/ 	.short	(.L_15 - .L_14)
	.align		4
.L_14:
        /*0058*/ 	.word	index@(_Z10reduceVec3iPiS_)
        /*005c*/ 	.word	0x00000000


	//----- nvinfo : EIATTR_MIN_STACK_SIZE
	.align		4
.L_15:
        /*0060*/ 	.byte	0x04, 0x12
        /*0062*/ 	.short	(.L_17 - .L_16)
	.align		4
.L_16:
        /*0064*/ 	.word	index@(_Z10reduceVec0iPiS_)
        /*0068*/ 	.word	0x00000000
.L_17:


//--------------------- .nv.compat                --------------------------
	.section	.nv.compat,"",@"SHT_CUDA_COMPAT_INFO"
	.align	4
        /*0000*/ 	.byte	0x02, 0x09, 0x00, 0x00, 0x02, 0x02, 0x01, 0x00, 0x02, 0x05, 0x05, 0x00, 0x03, 0x07, 0x01, 0x01
        /*0010*/ 	.byte	0x02, 0x03, 0x00, 0x00, 0x02, 0x06, 0x01, 0x00, 0x04, 0x0b, 0x08, 0x00, 0x09, 0x00, 0x00, 0x00
        /*0020*/ 	.byte	0x00, 0x00, 0x00, 0x00


//--------------------- .nv.info._Z6addVeciPiiS_  --------------------------
	.section	.nv.info._Z6addVeciPiiS_,"",@"SHT_CUDA_INFO"
	.sectionflags	@""
	.align	4


	//----- nvinfo : EIATTR_CUDA_API_VERSION
	.align		4
        /*0000*/ 	.byte	0x04, 0x37
        /*0002*/ 	.short	(.L_19 - .L_18)
.L_18:
        /*0004*/ 	.word	0x00000082


	//----- nvinfo : EIATTR_KPARAM_INFO
	.align		4
.L_19:
        /*0008*/ 	.byte	0x04, 0x17
        /*000a*/ 	.short	(.L_21 - .L_20)
.L_20:
        /*000c*/ 	.word	0x00000000
        /*0010*/ 	.short	0x0003
        /*0012*/ 	.short	0x0018
        /*0014*/ 	.byte	0x00, 0xf0, 0x21, 0x00


	//----- nvinfo : EIATTR_KPARAM_INFO
	.align		4
.L_21:
        /*0018*/ 	.byte	0x04, 0x17
        /*001a*/ 	.short	(.L_23 - .L_22)
.L_22:
        /*001c*/ 	.word	0x00000000
        /*0020*/ 	.short	0x0002
        /*0022*/ 	.short	0x0010
        /*0024*/ 	.byte	0x00, 0xf0, 0x11, 0x00


	//----- nvinfo : EIATTR_KPARAM_INFO
	.align		4
.L_23:
        /*0028*/ 	.byte	0x04, 0x17
        /*002a*/ 	.short	(.L_25 - .L_24)
.L_24:
        /*002c*/ 	.word	0x00000000
        /*0030*/ 	.short	0x0001
        /*0032*/ 	.short	0x0008
        /*0034*/ 	.byte	0x00, 0xf0, 0x21, 0x00


	//----- nvinfo : EIATTR_KPARAM_INFO
	.align		4
.L_25:
        /*0038*/ 	.byte	0x04, 0x17
        /*003a*/ 	.short	(.L_27 - .L_26)
.L_26:
        /*003c*/ 	.word	0x00000000
        /*0040*/ 	.short	0x0000
        /*0042*/ 	.short	0x0000
        /*0044*/ 	.byte	0x00, 0xf0, 0x11, 0x00


	//----- nvinfo : EIATTR_SPARSE_MMA_MASK
	.align		4
.L_27:
        /*0048*/ 	.byte	0x03, 0x50
        /*004a*/ 	.short	0x0000


	//----- nvinfo : EIATTR_MAXREG_COUNT
	.align		4
        /*004c*/ 	.byte	0x03, 0x1b
        /*004e*/ 	.short	0x00ff


	//----- nvinfo : EIATTR_NUM_BARRIERS
	.align		4
        /*0050*/ 	.byte	0x02, 0x4c
        /*0052*/ 	.byte	0x01
	.zero		1


	//----- nvinfo : EIATTR_MERCURY_ISA_VERSION
	.align		4
        /*0054*/ 	.byte	0x03, 0x5f
        /*0056*/ 	.short	0x0101


	//----- nvinfo : EIATTR_VRC_CTA_INIT_COUNT
	.align		4
        /*0058*/ 	.byte	0x02, 0x4a
	.zero		1
	.zero		1


	//----- nvinfo : EIATTR_EXIT_INSTR_OFFSETS
	.align		4
        /*005c*/ 	.byte	0x04, 0x1c
        /*005e*/ 	.short	(.L_29 - .L_28)


	//   ....[0]....
.L_28:
        /*0060*/ 	.word	0x00000270


	//----- nvinfo : EIATTR_CRS_STACK_SIZE
	.align		4
.L_29:
        /*0064*/ 	.byte	0x04, 0x1e
        /*0066*/ 	.short	(.L_31 - .L_30)
.L_30:
        /*0068*/ 	.word	0x00000000


	//----- nvinfo : EIATTR_CBANK_PARAM_SIZE
	.align		4
.L_31:
        /*006c*/ 	.byte	0x03, 0x19
        /*006e*/ 	.short	0x0020


	//----- nvinfo : EIATTR_PARAM_CBANK
	.align		4
        /*0070*/ 	.byte	0x04, 0x0a
        /*0072*/ 	.short	(.L_33 - .L_32)
	.align		4
.L_32:
        /*0074*/ 	.word	index@(.nv.constant0._Z6addVeciPiiS_)
        /*0078*/ 	.short	0x0380
        /*007a*/ 	.short	0x0020


	//----- nvinfo : EIATTR_SW_WAR
	.align		4
.L_33:
        /*007c*/ 	.byte	0x04, 0x36
        /*007e*/ 	.short	(.L_35 - .L_34)
.L_34:
        /*0080*/ 	.word	0x00000008
.L_35:


//--------------------- .nv.info._Z10reduceVec3iPiS_ --------------------------
	.section	.nv.info._Z10reduceVec3iPiS_,"",@"SHT_CUDA_INFO"
	.sectionflags	@""
	.align	4


	//----- nvinfo : EIATTR_CUDA_API_VERSION
	.align		4
        /*0000*/ 	.byte	0x04, 0x37
        /*0002*/ 	.short	(.L_37 - .L_36)
.L_36:
        /*0004*/ 	.word	0x00000082


	//----- nvinfo : EIATTR_KPARAM_INFO
	.align		4
.L_37:
        /*0008*/ 	.byte	0x04, 0x17
        /*000a*/ 	.short	(.L_39 - .L_38)
.L_38:
        /*000c*/ 	.word	0x00000000
        /*0010*/ 	.short	0x0002
        /*0012*/ 	.short	0x0010
        /*0014*/ 	.byte	0x00, 0xf0, 0x21, 0x00


	//----- nvinfo : EIATTR_KPARAM_INFO
	.align		4
.L_39:
        /*0018*/ 	.byte	0x04, 0x17
        /*001a*/ 	.short	(.L_41 - .L_40)
.L_40:
        /*001c*/ 	.word	0x00000000
        /*0020*/ 	.short	0x0001
        /*0022*/ 	.short	0x0008
        /*0024*/ 	.byte	0x00, 0xf0, 0x21, 0x00


	//----- nvinfo : EIATTR_KPARAM_INFO
	.align		4
.L_41:
        /*0028*/ 	.byte	0x04, 0x17
        /*002a*/ 	.short	(.L_43 - .L_42)
.L_42:
        /*002c*/ 	.word	0x00000000
        /*0030*/ 	.short	0x0000
        /*0032*/ 	.short	0x0000
        /*0034*/ 	.byte	0x00, 0xf0, 0x11, 0x00


	//----- nvinfo : EIATTR_SPARSE_MMA_MASK
	.align		4
.L_43:
        /*0038*/ 	.byte	0x03, 0x50
        /*003a*/ 	.short	0x0000


	//----- nvinfo : EIATTR_MAXREG_COUNT
	.align		4
        /*003c*/ 	.byte	0x03, 0x1b
        /*003e*/ 	.short	0x00ff


	//----- nvinfo : EIATTR_NUM_BARRIERS
	.align		4
        /*0040*/ 	.byte	0x02, 0x4c
        /*0042*/ 	.byte	0x01
	.zero		1


	//----- nvinfo : EIATTR_MERCURY_ISA_VERSION
	.align		4
        /*0044*/ 	.byte	0x03, 0x5f
        /*0046*/ 	.short	0x0101


	//----- nvinfo : EIATTR_VRC_CTA_INIT_COUNT
	.align		4
        /*0048*/ 	.byte	0x02, 0x4a
	.zero		1
	.zero		1


	//----- nvinfo : EIATTR_EXIT_INSTR_OFFSETS
	.align		4
        /*004c*/ 	.byte	0x04, 0x1c
        /*004e*/ 	.short	(.L_45 - .L_44)


	//   ....[0]....
.L_44:
        /*0050*/ 	.word	0x000002a0


	//   ....[1]....
        /*0054*/ 	.word	0x00000320


	//----- nvinfo : EIATTR_CBANK_PARAM_SIZE
	.align		4
.L_45:
        /*0058*/ 	.byte	0x03, 0x19
        /*005a*/ 	.short	0x0018


	//----- nvinfo : EIATTR_PARAM_CBANK
	.align		4
        /*005c*/ 	.byte	0x04, 0x0a
        /*005e*/ 	.short	(.L_47 - .L_46)
	.align		4
.L_46:
        /*0060*/ 	.word	index@(.nv.constant0._Z10reduceVec3iPiS_)
        /*0064*/ 	.short	0x0380
        /*0066*/ 	.short	0x0018


	//----- nvinfo : EIATTR_SW_WAR
	.align		4
.L_47:
        /*0068*/ 	.byte	0x04, 0x36
        /*006a*/ 	.short	(.L_49 - .L_48)
.L_48:
        /*006c*/ 	.word	0x00000008
.L_49:


//--------------------- .nv.info._Z10reduceVec0iPiS_ --------------------------
	.section	.nv.info._Z10reduceVec0iPiS_,"",@"SHT_CUDA_INFO"
	.sectionflags	@""
	.align	4


	//----- nvinfo : EIATTR_CUDA_API_VERSION
	.align		4
        /*0000*/ 	.byte	0x04, 0x37
        /*0002*/ 	.short	(.L_51 - .L_50)
.L_50:
        /*0004*/ 	.word	0x00000082


	//----- nvinfo : EIATTR_KPARAM_INFO
	.align		4
.L_51:
        /*0008*/ 	.byte	0x04, 0x17
        /*000a*/ 	.short	(.L_53 - .L_52)
.L_52:
        /*000c*/ 	.word	0x00000000
        /*0010*/ 	.short	0x0002
        /*0012*/ 	.short	0x0010
        /*0014*/ 	.byte	0x00, 0xf0, 0x21, 0x00


	//----- nvinfo : EIATTR_KPARAM_INFO
	.align		4
.L_53:
        /*0018*/ 	.byte	0x04, 0x17
        /*001a*/ 	.short	(.L_55 - .L_54)
.L_54:
        /*001c*/ 	.word	0x00000000
        /*0020*/ 	.short	0x0001
        /*0022*/ 	.short	0x0008
        /*0024*/ 	.byte	0x00, 0xf0, 0x21, 0x00


	//----- nvinfo : EIATTR_KPARAM_INFO
	.align		4
.L_55:
        /*0028*/ 	.byte	0x04, 0x17
        /*002a*/ 	.short	(.L_57 - .L_56)
.L_56:
        /*002c*/ 	.word	0x00000000
        /*0030*/ 	.short	0x0000
        /*0032*/ 	.short	0x0000
        /*0034*/ 	.byte	0x00, 0xf0, 0x11, 0x00


	//----- nvinfo : EIATTR_SPARSE_MMA_MASK
	.align		4
.L_57:
        /*0038*/ 	.byte	0x03, 0x50
        /*003a*/ 	.short	0x0000


	//----- nvinfo : EIATTR_MAXREG_COUNT
	.align		4
        /*003c*/ 	.byte	0x03, 0x1b
        /*003e*/ 	.short	0x00ff


	//----- nvinfo : EIATTR_NUM_BARRIERS
	.align		4
        /*0040*/ 	.byte	0x02, 0x4c
        /*0042*/ 	.byte	0x01
	.zero		1


	//----- nvinfo : EIATTR_MERCURY_ISA_VERSION
	.align		4
        /*0044*/ 	.byte	0x03, 0x5f
        /*0046*/ 	.short	0x0101


	//----- nvinfo : EIATTR_VRC_CTA_INIT_COUNT
	.align		4
        /*0048*/ 	.byte	0x02, 0x4a
	.zero		1
	.zero		1


	//----- nvinfo : EIATTR_EXIT_INSTR_OFFSETS
	.align		4
        /*004c*/ 	.byte	0x04, 0x1c
        /*004e*/ 	.short	(.L_59 - .L_58)


	//   ....[0]....
.L_58:
        /*0050*/ 	.word	0x00000360


	//   ....[1]....
        /*0054*/ 	.word	0x000003e0


	//----- nvinfo : EIATTR_CBANK_PARAM_SIZE
	.align		4
.L_59:
        /*0058*/ 	.byte	0x03, 0x19
        /*005a*/ 	.short	0x0018


	//----- nvinfo : EIATTR_PARAM_CBANK
	.align		4
        /*005c*/ 	.byte	0x04, 0x0a
        /*005e*/ 	.short	(.L_61 - .L_60)
	.align		4
.L_60:
        /*0060*/ 	.word	index@(.nv.constant0._Z10reduceVec0iPiS_)
        /*0064*/ 	.short	0x0380
        /*0066*/ 	.short	0x0018


	//----- nvinfo : EIATTR_SW_WAR
	.align		4
.L_61:
        /*0068*/ 	.byte	0x04, 0x36
        /*006a*/ 	.short	(.L_63 - .L_62)
.L_62:
        /*006c*/ 	.word	0x00000008
.L_63:


//--------------------- .nv.callgraph             --------------------------
	.section	.nv.callgraph,"",@"SHT_CUDA_CALLGRAPH"
	.align	4
	.sectionentsize	8
	.align		4
        /*0000*/ 	.word	0x00000000
	.align		4
        /*0004*/ 	.word	0xffffffff
	.align		4
        /*0008*/ 	.word	0x00000000
	.align		4
        /*000c*/ 	.word	0xfffffffe
	.align		4
        /*0010*/ 	.word	0x00000000
	.align		4
        /*0014*/ 	.word	0xfffffffd
	.align		4
        /*0018*/ 	.word	0x00000000
	.align		4
        /*001c*/ 	.word	0xfffffffc


//--------------------- .text._Z6addVeciPiiS_     --------------------------
	.section	.text._Z6addVeciPiiS_,"ax",@progbits
	.align	128
.text._Z6addVeciPiiS_:
        .type           _Z6addVeciPiiS_,@function
        .size           _Z6addVeciPiiS_,(.L_x_10 - _Z6addVeciPiiS_)
        .other          _Z6addVeciPiiS_,@"STO_CUDA_ENTRY STV_DEFAULT"
_Z6addVeciPiiS_:
[----:B------:R-:W-:Y:S01]  /*0000*/  LDC R1, c[0x0][0x37c] ;  /* 0x0000df00ff017b82 */ /* 0x000fe20000000800 */
[----:B------:R-:W0:Y:S01]  /*0010*/  S2R R0, SR_CTAID.X ;  /* 0x0000000000007919 */ /* 0x000e220000002500 */
[----:B------:R-:W1:Y:S06]  /*0020*/  LDCU UR4, c[0x0][0x360] ;  /* 0x00006c00ff0477ac */ /* 0x000e6c0008000800 */
[----:B------:R-:W2:Y:S01]  /*0030*/  LDC.64 R2, c[0x0][0x388] ;  /* 0x0000e200ff027b82 */ /* 0x000ea20000000a00 */
[----:B------:R-:W3:Y:S01]  /*0040*/  S2R R7, SR_TID.X ;  /* 0x0000000000077919 */ /* 0x000ee20000002100 */
[----:B------:R-:W4:Y:S01]  /*0050*/  LDCU UR5, c[0x0][0x380] ;  /* 0x00007000ff0577ac */ /* 0x000f220008000800 */
[----:B------:R-:W5:Y:S01]  /*0060*/  LDCU.64 UR8, c[0x0][0x358] ;  /* 0x00006b00ff0877ac */ /* 0x000f620008000a00 */
[----:B-1----:R-:W-:Y:S01]  /*0070*/  ULOP3.LUT UR6, UR4, 0xffff, URZ, 0xc0, !UPT ;  /* 0x0000ffff04067892 */ /* 0x002fe2000f8ec0ff */
[----:B0-----:R-:W-:-:S02]  /*0080*/  LOP3.LUT R0, R0, 0xffff, RZ, 0xc0, !PT ;  /* 0x0000ffff00007812 */ /* 0x001fc400078ec0ff */
[----:B---3--:R-:W-:-:S05]  /*0090*/  LOP3.LUT R7, R7, 0xffff, RZ, 0xc0, !PT ;  /* 0x0000ffff07077812 */ /* 0x008fca00078ec0ff */
[----:B------:R-:W-:-:S04]  /*00a0*/  IMAD R9, R0, UR6, R7 ;  /* 0x0000000600097c24 */ /* 0x000fc8000f8e0207 */
[C---:B--2---:R-:W-:Y:S01]  /*00b0*/  IMAD.WIDE.U32 R2, R9.reuse, 0x4, R2 ;  /* 0x0000000409027825 */ /* 0x044fe200078e0002 */
[----:B----4-:R-:W-:-:S13]  /*00c0*/  ISETP.GE.U32.AND P0, PT, R9, UR5, PT ;  /* 0x0000000509007c0c */ /* 0x010fda000bf06070 */
[----:B-----5:R-:W2:Y:S01]  /*00d0*/  @!P0 LDG.E R0, desc[UR8][R2.64] ;  /* 0x0000000802008981 */ /* 0x020ea2000c1e1900 */
[----:B------:R-:W0:Y:S01]  /*00e0*/  S2UR UR5, SR_CgaCtaId ;  /* 0x00000000000579c3 */ /* 0x000e220000008800 */
[----:B------:R-:W-:Y:S01]  /*00f0*/  UMOV UR4, 0x400 ;  /* 0x0000040000047882 */ /* 0x000fe20000000000 */
[----:B------:R-:W-:Y:S01]  /*0100*/  BSSY.RECONVERGENT B0, `(.L_x_0) ;  /* 0x000000e000007945 */ /* 0x000fe20003800200 */
[----:B0-----:R-:W-:Y:S01]  /*0110*/  ULEA UR4, UR5, UR4, 0x18 ;  /* 0x0000000405047291 */ /* 0x001fe2000f8ec0ff */
[----:B------:R-:W0:Y:S05]  /*0120*/  LDCU UR5, c[0x0][0x390] ;  /* 0x00007200ff0577ac */ /* 0x000e2a0008000800 */
[----:B------:R-:W-:Y:S01]  /*0130*/  LEA R11, R7, UR4, 0x2 ;  /* 0x00000004070b7c11 */ /* 0x000fe2000f8e10ff */
[----:B------:R-:W-:Y:S01]  /*0140*/  @P0 IMAD.MOV.U32 R0, RZ, RZ, RZ ;  /* 0x000000ffff000224 */ /* 0x000fe200078e00ff */
[----:B0-----:R-:W-:-:S04]  /*0150*/  ISETP.GE.U32.AND P0, PT, R9, UR5, PT ;  /* 0x0000000509007c0c */ /* 0x001fc8000bf06070 */
[----:B--2---:R0:W-:Y:S01]  /*0160*/  STS [R11], R0 ;  /* 0x000000000b007388 */ /* 0x0041e20000000800 */
[----:B------:R-:W-:Y:S08]  /*0170*/  BAR.SYNC.DEFER_BLOCKING 0x0 ;  /* 0x0000000000007b1d */ /* 0x000ff00000010000 */
[----:B------:R-:W-:Y:S05]  /*0180*/  @P0 BRA `(.L_x_1) ;  /* 0x0000000000100947 */ /* 0x000fea0003800000 */
[----:B------:R-:W1:Y:S02]  /*0190*/  LDC.64 R4, c[0x0][0x398] ;  /* 0x0000e600ff047b82 */ /* 0x000e640000000a00 */
[----:B-1----:R-:W-:-:S06]  /*01a0*/  IMAD.WIDE.U32 R4, R9, 0x4, R4 ;  /* 0x0000000409047825 */ /* 0x002fcc00078e0004 */
[----:B------:R1:W5:Y:S01]  /*01b0*/  LDG.E R4, desc[UR8][R4.64] ;  /* 0x0000000804047981 */ /* 0x000362000c1e1900 */
[----:B------:R-:W-:Y:S05]  /*01c0*/  BRA `(.L_x_2) ;  /* 0x0000000000047947 */ /* 0x000fea0003800000 */
.L_x_1:
[----:B------:R-:W-:-:S07]  /*01d0*/  IMAD.MOV.U32 R4, RZ, RZ, RZ ;  /* 0x000000ffff047224 */ /* 0x000fce00078e00ff */
.L_x_2:
[----:B------:R-:W-:Y:S05]  /*01e0*/  BSYNC.RECONVERGENT B0 ;  /* 0x0000000000007941 */ /* 0x000fea0003800200 */
.L_x_0:
[----:B------:R-:W-:-:S06]  /*01f0*/  UIMAD UR5, UR6, 0x4, UR4 ;  /* 0x00000004060578a4 */ /* 0x000fcc000f8e0204 */
[----:B------:R-:W-:-:S05]  /*0200*/  LEA R7, R7, UR5, 0x2 ;  /* 0x0000000507077c11 */ /* 0x000fca000f8e10ff */
[----:B-----5:R-:W-:Y:S01]  /*0210*/  STS [R7], R4 ;  /* 0x0000000407007388 */ /* 0x020fe20000000800 */
[----:B------:R-:W-:Y:S06]  /*0220*/  BAR.SYNC.DEFER_BLOCKING 0x0 ;  /* 0x0000000000007b1d */ /* 0x000fec0000010000 */
[----:B0-----:R-:W-:Y:S04]  /*0230*/  LDS R11, [R11] ;  /* 0x000000000b0b7984 */ /* 0x001fe80000000800 */
[----:B------:R-:W1:Y:S02]  /*0240*/  LDS R0, [R7] ;  /* 0x0000000007007984 */ /* 0x000e640000000800 */
[----:B-1----:R-:W-:-:S05]  /*0250*/  IMAD.IADD R5, R11, 0x1, R0 ;  /* 0x000000010b057824 */ /* 0x002fca00078e0200 */
[----:B------:R-:W-:Y:S01]  /*0260*/  STG.E desc[UR8][R2.64], R5 ;  /* 0x0000000502007986 */ /* 0x000fe2000c101908 */
[----:B------:R-:W-:Y:S05]  /*0270*/  EXIT ;  /* 0x000000000000794d */ /* 0x000fea0003800000 */
.L_x_3:
[----:B------:R-:W-:-:S00]  /*0280*/  BRA `(.L_x_3) ;  /* 0xfffffffc00fc7947 */ /* 0x000fc0000383ffff */
[----:B------:R-:W-:-:S00]  /*0290*/  NOP ;  /* 0x0000000000007918 */ /* 0x000fc00000000000 */
        /* <DEDUP_REMOVED lines=14> */
.L_x_10:


//--------------------- .text._Z10reduceVec3iPiS_ --------------------------
	.section	.text._Z10reduceVec3iPiS_,"ax",@progbits
	.align	128
.text._Z10reduceVec3iPiS_:
        .type           _Z10reduceVec3iPiS_,@function
        .size           _Z10reduceVec3iPiS_,(.L_x_11 - _Z10reduceVec3iPiS_)
        .other          _Z10reduceVec3iPiS_,@"STO_CUDA_ENTRY STV_DEFAULT"
_Z10reduceVec3iPiS_:
[----:B------:R-:W-:Y:S01]  /*0000*/  LDC R1, c[0x0][0x37c] ;  /* 0x0000df00ff017b82 */ /* 0x000fe20000000800 */
[----:B------:R-:W0:Y:S01]  /*0010*/  S2R R7, SR_CTAID.X ;  /* 0x0000000000077919 */ /* 0x000e220000002500 */
[----:B------:R-:W1:Y:S01]  /*0020*/  LDCU UR4, c[0x0][0x360] ;  /* 0x00006c00ff0477ac */ /* 0x000e620008000800 */
[----:B------:R-:W2:Y:S01]  /*0030*/  S2R R9, SR_TID.X ;  /* 0x0000000000097919 */ /* 0x000ea20000002100 */
[----:B------:R-:W3:Y:S01]  /*0040*/  LDCU UR5, c[0x0][0x380] ;  /* 0x00007000ff0577ac */ /* 0x000ee20008000800 */
[----:B------:R-:W4:Y:S01]  /*0050*/  LDCU.64 UR8, c[0x0][0x358] ;  /* 0x00006b00ff0877ac */ /* 0x000f220008000a00 */
[----:B-1----:R-:W-:Y:S01]  /*0060*/  ULOP3.LUT UR4, UR4, 0xffff, URZ, 0xc0, !UPT ;  /* 0x0000ffff04047892 */ /* 0x002fe2000f8ec0ff */
[----:B0-----:R-:W-:Y:S02]  /*0070*/  LOP3.LUT R7, R7, 0xffff, RZ, 0xc0, !PT ;  /* 0x0000ffff07077812 */ /* 0x001fe400078ec0ff */
[----:B--2---:R-:W-:-:S03]  /*0080*/  LOP3.LUT R9, R9, 0xffff, RZ, 0xc0, !PT ;  /* 0x0000ffff09097812 */ /* 0x004fc600078ec0ff */
[----:B------:R-:W-:-:S04]  /*0090*/  IMAD R0, R7, UR4, RZ ;  /* 0x0000000407007c24 */ /* 0x000fc8000f8e02ff */
[----:B------:R-:W-:-:S04]  /*00a0*/  IMAD R11, R0, 0x2, R9 ;  /* 0x00000002000b7824 */ /* 0x000fc800078e0209 */
[C---:B------:R-:W-:Y:S01]  /*00b0*/  VIADD R13, R11.reuse, UR4 ;  /* 0x000000040b0d7c36 */ /* 0x040fe20008000000 */
[----:B---3--:R-:W-:-:S04]  /*00c0*/  ISETP.GE.U32.AND P0, PT, R11, UR5, PT ;  /* 0x000000050b007c0c */ /* 0x008fc8000bf06070 */
[----:B------:R-:W-:-:S09]  /*00d0*/  ISETP.GE.U32.AND P1, PT, R13, UR5, PT ;  /* 0x000000050d007c0c */ /* 0x000fd2000bf26070 */
[----:B------:R-:W0:Y:S08]  /*00e0*/  @!P0 LDC.64 R2, c[0x0][0x388] ;  /* 0x0000e200ff028b82 */ /* 0x000e300000000a00 */
[----:B------:R-:W1:Y:S01]  /*00f0*/  @!P1 LDC.64 R4, c[0x0][0x388] ;  /* 0x0000e200ff049b82 */ /* 0x000e620000000a00 */
[----:B0-----:R-:W-:-:S05]  /*0100*/  @!P0 IMAD.WIDE.U32 R2, R11, 0x4, R2 ;  /* 0x000000040b028825 */ /* 0x001fca00078e0002 */
[----:B----4-:R-:W2:Y:S01]  /*0110*/  @!P0 LDG.E R0, desc[UR8][R2.64] ;  /* 0x0000000802008981 */ /* 0x010ea2000c1e1900 */
[----:B-1----:R-:W-:-:S06]  /*0120*/  @!P1 IMAD.WIDE.U32 R4, R13, 0x4, R4 ;  /* 0x000000040d049825 */ /* 0x002fcc00078e0004 */
[----:B------:R-:W2:Y:S01]  /*0130*/  @!P1 LDG.E R5, desc[UR8][R4.64] ;  /* 0x0000000804059981 */ /* 0x000ea2000c1e1900 */
[----:B------:R-:W0:Y:S01]  /*0140*/  S2UR UR6, SR_CgaCtaId ;  /* 0x00000000000679c3 */ /* 0x000e220000008800 */
[----:B------:R-:W-:Y:S01]  /*0150*/  UMOV UR5, 0x400 ;  /* 0x0000040000057882 */ /* 0x000fe20000000000 */
[----:B------:R-:W-:Y:S02]  /*0160*/  USHF.R.U32.HI UR4, URZ, 0x1, UR4 ;  /* 0x00000001ff047899 */ /* 0x000fe40008011604 */
[----:B0-----:R-:W-:-:S06]  /*0170*/  ULEA UR5, UR6, UR5, 0x18 ;  /* 0x0000000506057291 */ /* 0x001fcc000f8ec0ff */
[----:B------:R-:W-:Y:S01]  /*0180*/  LEA R11, R9, UR5, 0x2 ;  /* 0x00000005090b7c11 */ /* 0x000fe2000f8e10ff */
[----:B------:R-:W-:Y:S01]  /*0190*/  UISETP.NE.U32.AND UP0, UPT, UR4, URZ, UPT ;  /* 0x000000ff0400728c */ /* 0x000fe2000bf05070 */
[----:B------:R-:W-:-:S05]  /*01a0*/  @P0 IMAD.MOV.U32 R0, RZ, RZ, RZ ;  /* 0x000000ffff000224 */ /* 0x000fca00078e00ff */
[----:B--2---:R-:W-:-:S05]  /*01b0*/  @!P1 IADD3 R0, PT, PT, R0, R5, RZ ;  /* 0x0000000500009210 */ /* 0x004fca0007ffe0ff */
[----:B------:R0:W-:Y:S01]  /*01c0*/  STS [R11], R0 ;  /* 0x000000000b007388 */ /* 0x0001e20000000800 */
[----:B------:R-:W-:Y:S01]  /*01d0*/  BAR.SYNC.DEFER_BLOCKING 0x0 ;  /* 0x0000000000007b1d */ /* 0x000fe20000010000 */
[----:B------:R-:W-:-:S05]  /*01e0*/  ISETP.NE.U32.AND P1, PT, R9, RZ, PT ;  /* 0x000000ff0900720c */ /* 0x000fca0003f25070 */
[----:B------:R-:W-:Y:S08]  /*01f0*/  BRA.U !UP0, `(.L_x_4) ;  /* 0x0000000108287547 */ /* 0x000ff0000b800000 */
.L_x_5:
[----:B------:R-:W-:-:S13]  /*0200*/  ISETP.LT.U32.AND P0, PT, R9, UR4, PT ;  /* 0x0000000409007c0c */ /* 0x000fda000bf01070 */
[----:B------:R-:W-:Y:S01]  /*0210*/  @P0 VIADD R2, R9, UR4 ;  /* 0x0000000409020c36 */ /* 0x000fe20008000000 */
[----:B------:R-:W-:-:S04]  /*0220*/  USHF.R.U32.HI UR4, URZ, 0x1, UR4 ;  /* 0x00000001ff047899 */ /* 0x000fc80008011604 */
[----:B------:R-:W-:Y:S01]  /*0230*/  @P0 LEA R2, R2, UR5, 0x2 ;  /* 0x0000000502020c11 */ /* 0x000fe2000f8e10ff */
[----:B------:R-:W-:-:S04]  /*0240*/  UISETP.NE.U32.AND UP0, UPT, UR4, URZ, UPT ;  /* 0x000000ff0400728c */ /* 0x000fc8000bf05070 */
[----:B------:R-:W0:Y:S02]  /*0250*/  @P0 LDS R3, [R2] ;  /* 0x0000000002030984 */ /* 0x000e240000000800 */
[----:B01----:R-:W-:-:S05]  /*0260*/  @P0 IADD3 R0, PT, PT, R0, R3, RZ ;  /* 0x0000000300000210 */ /* 0x003fca0007ffe0ff */
[----:B------:R1:W-:Y:S01]  /*0270*/  @P0 STS [R11], R0 ;  /* 0x000000000b000388 */ /* 0x0003e20000000800 */
[----:B------:R-:W-:Y:S06]  /*0280*/  BAR.SYNC.DEFER_BLOCKING 0x0 ;  /* 0x0000000000007b1d */ /* 0x000fec0000010000 */
[----:B------:R-:W-:Y:S05]  /*0290*/  BRA.U UP0, `(.L_x_5) ;  /* 0xfffffffd00d87547 */ /* 0x000fea000b83ffff */
.L_x_4:
[----:B------:R-:W-:Y:S05]  /*02a0*/  @P1 EXIT ;  /* 0x000000000000194d */ /* 0x000fea0003800000 */
[----:B------:R-:W2:Y:S01]  /*02b0*/  S2UR UR5, SR_CgaCtaId ;  /* 0x00000000000579c3 */ /* 0x000ea20000008800 */
[----:B------:R-:W-:-:S07]  /*02c0*/  UMOV UR4, 0x400 ;  /* 0x0000040000047882 */ /* 0x000fce0000000000 */
[----:B------:R-:W3:Y:S01]  /*02d0*/  LDC.64 R2, c[0x0][0x390] ;  /* 0x0000e400ff027b82 */ /* 0x000ee20000000a00 */
[----:B--2---:R-:W-:Y:S01]  /*02e0*/  ULEA UR4, UR5, UR4, 0x18 ;  /* 0x0000000405047291 */ /* 0x004fe2000f8ec0ff */
[----:B---3--:R-:W-:-:S08]  /*02f0*/  IMAD.WIDE.U32 R2, R7, 0x4, R2 ;  /* 0x0000000407027825 */ /* 0x008fd000078e0002 */
[----:B------:R-:W2:Y:S04]  /*0300*/  LDS R5, [UR4] ;  /* 0x00000004ff057984 */ /* 0x000ea80008000800 */
[----:B--2---:R-:W-:Y:S01]  /*0310*/  STG.E desc[UR8][R2.64], R5 ;  /* 0x0000000502007986 */ /* 0x004fe2000c101908 */
[----:B------:R-:W-:Y:S05]  /*0320*/  EXIT ;  /* 0x000000000000794d */ /* 0x000fea0003800000 */
.L_x_6:
        /* <DEDUP_REMOVED lines=13> */
.L_x_11:


//--------------------- .text._Z10reduceVec0iPiS_ --------------------------
	.section	.text._Z10reduceVec0iPiS_,"ax",@progbits
	.align	128
.text._Z10reduceVec0iPiS_:
        .type           _Z10reduceVec0iPiS_,@function
        .size           _Z10reduceVec0iPiS_,(.L_x_12 - _Z10reduceVec0iPiS_)
        .other          _Z10reduceVec0iPiS_,@"STO_CUDA_ENTRY STV_DEFAULT"
_Z10reduceVec0iPiS_:
        /* <DEDUP_REMOVED lines=8> */
[----:B--2---:R-:W-:-:S05]  /*0080*/  LOP3.LUT R5, R5, 0xffff, RZ, 0xc0, !PT ;  /* 0x0000ffff05057812 */ /* 0x004fca00078ec0ff */
[----:B------:R-:W-:-:S05]  /*0090*/  IMAD R7, R0, UR4, R5 ;  /* 0x0000000400077c24 */ /* 0x000fca000f8e0205 */
[----:B---3--:R-:W-:-:S13]  /*00a0*/  ISETP.GE.U32.AND P1, PT, R7, UR5, PT ;  /* 0x0000000507007c0c */ /* 0x008fda000bf26070 */
[----:B------:R-:W0:Y:S02]  /*00b0*/  @!P1 LDC.64 R2, c[0x0][0x388] ;  /* 0x0000e200ff029b82 */ /* 0x000e240000000a00 */
[----:B0-----:R-:W-:-:S05]  /*00c0*/  @!P1 IMAD.WIDE.U32 R2, R7, 0x4, R2 ;  /* 0x0000000407029825 */ /* 0x001fca00078e0002 */
[----:B----4-:R-:W2:Y:S01]  /*00d0*/  @!P1 LDG.E R4, desc[UR8][R2.64] ;  /* 0x0000000802049981 */ /* 0x010ea2000c1e1900 */
[----:B------:R-:W0:Y:S01]  /*00e0*/  S2UR UR6, SR_CgaCtaId ;  /* 0x00000000000679c3 */ /* 0x000e220000008800 */
[----:B------:R-:W-:Y:S01]  /*00f0*/  UMOV UR5, 0x400 ;  /* 0x0000040000057882 */ /* 0x000fe20000000000 */
[----:B------:R-:W-:Y:S01]  /*0100*/  UISETP.GT.U32.AND UP0, UPT, UR4, 0x1, UPT ;  /* 0x000000010400788c */ /* 0x000fe2000bf04070 */
[----:B------:R-:W-:Y:S01]  /*0110*/  ISETP.NE.U32.AND P0, PT, R5, RZ, PT ;  /* 0x000000ff0500720c */ /* 0x000fe20003f05070 */
[----:B0-----:R-:W-:-:S06]  /*0120*/  ULEA UR5, UR6, UR5, 0x18 ;  /* 0x0000000506057291 */ /* 0x001fcc000f8ec0ff */
[----:B------:R-:W-:Y:S01]  /*0130*/  LEA R7, R5, UR5, 0x2 ;  /* 0x0000000505077c11 */ /* 0x000fe2000f8e10ff */
[----:B------:R-:W-:-:S05]  /*0140*/  @P1 IMAD.MOV.U32 R4, RZ, RZ, RZ ;  /* 0x000000ffff041224 */ /* 0x000fca00078e00ff */
[----:B--2---:R0:W-:Y:S01]  /*0150*/  STS [R7], R4 ;  /* 0x0000000407007388 */ /* 0x0041e20000000800 */
[----:B------:R-:W-:Y:S06]  /*0160*/  BAR.SYNC.DEFER_BLOCKING 0x0 ;  /* 0x0000000000007b1d */ /* 0x000fec0000010000 */
[----:B------:R-:W-:Y:S05]  /*0170*/  BRA.U !UP0, `(.L_x_7) ;  /* 0x0000000108787547 */ /* 0x000fea000b800000 */
[----:B------:R-:W-:-:S05]  /*0180*/  UMOV UR6, 0x1 ;  /* 0x0000000100067882 */ /* 0x000fca0000000000 */
.L_x_8:
[----:B------:R-:W-:-:S04]  /*0190*/  USHF.L.U32 UR7, UR6, 0x1, URZ ;  /* 0x0000000106077899 */ /* 0x000fc800080006ff */
[----:B------:R-:W-:Y:S02]  /*01a0*/  UISETP.GE.U32.AND UP0, UPT, UR7, UR4, UPT ;  /* 0x000000040700728c */ /* 0x000fe4000bf06070 */
[----:B------:R-:W-:Y:S02]  /*01b0*/  IADD3 R9, PT, PT, RZ, -UR7, RZ ;  /* 0x80000007ff097c10 */ /* 0x000fe4000fffe0ff */
[----:B------:R-:W-:Y:S01]  /*01c0*/  ISETP.NE.U32.AND P2, PT, RZ, UR7, PT ;  /* 0x00000007ff007c0c */ /* 0x000fe2000bf45070 */
[----:B0-----:R-:W0:Y:S08]  /*01d0*/  I2F.U32.RP R4, UR7 ;  /* 0x0000000700047d06 */ /* 0x001e300008209000 */
[----:B0-----:R-:W0:Y:S02]  /*01e0*/  MUFU.RCP R4, R4 ;  /* 0x0000000400047308 */ /* 0x001e240000001000 */
[----:B01----:R-:W-:-:S06]  /*01f0*/  VIADD R2, R4, 0xffffffe ;  /* 0x0ffffffe04027836 */ /* 0x003fcc0000000000 */
[----:B------:R0:W1:Y:S02]  /*0200*/  F2I.FTZ.U32.TRUNC.NTZ R3, R2 ;  /* 0x0000000200037305 */ /* 0x000064000021f000 */
[----:B0-----:R-:W-:Y:S02]  /*0210*/  IMAD.MOV.U32 R2, RZ, RZ, RZ ;  /* 0x000000ffff027224 */ /* 0x001fe400078e00ff */
[----:B-1----:R-:W-:-:S04]  /*0220*/  IMAD R9, R9, R3, RZ ;  /* 0x0000000309097224 */ /* 0x002fc800078e02ff */
[----:B------:R-:W-:-:S06]  /*0230*/  IMAD.HI.U32 R6, R3, R9, R2 ;  /* 0x0000000903067227 */ /* 0x000fcc00078e0002 */
[----:B------:R-:W-:-:S05]  /*0240*/  IMAD.HI.U32 R6, R6, R5, RZ ;  /* 0x0000000506067227 */ /* 0x000fca00078e00ff */
[----:B------:R-:W-:-:S05]  /*0250*/  IADD3 R6, PT, PT, -R6, RZ, RZ ;  /* 0x000000ff06067210 */ /* 0x000fca0007ffe1ff */
[----:B------:R-:W-:-:S05]  /*0260*/  IMAD R3, R6, UR7, R5 ;  /* 0x0000000706037c24 */ /* 0x000fca000f8e0205 */
[----:B------:R-:W-:-:S13]  /*0270*/  ISETP.GE.U32.AND P1, PT, R3, UR7, PT ;  /* 0x0000000703007c0c */ /* 0x000fda000bf26070 */
[----:B------:R-:W-:-:S05]  /*0280*/  @P1 VIADD R3, R3, -UR7 ;  /* 0x8000000703031c36 */ /* 0x000fca0008000000 */
[----:B------:R-:W-:-:S13]  /*0290*/  ISETP.GE.U32.AND P1, PT, R3, UR7, PT ;  /* 0x0000000703007c0c */ /* 0x000fda000bf26070 */
[----:B------:R-:W-:Y:S02]  /*02a0*/  @P1 IADD3 R3, PT, PT, R3, -UR7, RZ ;  /* 0x8000000703031c10 */ /* 0x000fe4000fffe0ff */
[----:B------:R-:W-:-:S04]  /*02b0*/  @!P2 LOP3.LUT R3, RZ, UR7, RZ, 0x33, !PT ;  /* 0x00000007ff03ac12 */ /* 0x000fc8000f8e33ff */
[----:B------:R-:W-:-:S13]  /*02c0*/  ISETP.NE.U32.AND P1, PT, R3, RZ, PT ;  /* 0x000000ff0300720c */ /* 0x000fda0003f25070 */
[----:B------:R-:W-:Y:S01]  /*02d0*/  @!P1 VIADD R2, R5, UR6 ;  /* 0x0000000605029c36 */ /* 0x000fe20008000000 */
[----:B------:R-:W-:-:S04]  /*02e0*/  UMOV UR6, UR7 ;  /* 0x0000000700067c82 */ /* 0x000fc80008000000 */
[----:B------:R-:W-:Y:S02]  /*02f0*/  @!P1 LEA R3, R2, UR5, 0x2 ;  /* 0x0000000502039c11 */ /* 0x000fe4000f8e10ff */
[----:B------:R-:W-:Y:S04]  /*0300*/  @!P1 LDS R2, [R7] ;  /* 0x0000000007029984 */ /* 0x000fe80000000800 */
[----:B------:R-:W0:Y:S02]  /*0310*/  @!P1 LDS R3, [R3] ;  /* 0x0000000003039984 */ /* 0x000e240000000800 */
[----:B0-----:R-:W-:-:S05]  /*0320*/  @!P1 IADD3 R2, PT, PT, R2, R3, RZ ;  /* 0x0000000302029210 */ /* 0x001fca0007ffe0ff */
[----:B------:R1:W-:Y:S01]  /*0330*/  @!P1 STS [R7], R2 ;  /* 0x0000000207009388 */ /* 0x0003e20000000800 */
[----:B------:R-:W-:Y:S06]  /*0340*/  BAR.SYNC.DEFER_BLOCKING 0x0 ;  /* 0x0000000000007b1d */ /* 0x000fec0000010000 */
[----:B------:R-:W-:Y:S05]  /*0350*/  BRA.U !UP0, `(.L_x_8) ;  /* 0xfffffffd088c7547 */ /* 0x000fea000b83ffff */
.L_x_7:
[----:B------:R-:W-:Y:S05]  /*0360*/  @P0 EXIT ;  /* 0x000000000000094d */ /* 0x000fea0003800000 */
[----:B------:R-:W2:Y:S01]  /*0370*/  S2UR UR5, SR_CgaCtaId ;  /* 0x00000000000579c3 */ /* 0x000ea20000008800 */
[----:B------:R-:W-:-:S07]  /*0380*/  UMOV UR4, 0x400 ;  /* 0x0000040000047882 */ /* 0x000fce0000000000 */
[----:B-1----:R-:W1:Y:S01]  /*0390*/  LDC.64 R2, c[0x0][0x390] ;  /* 0x0000e400ff027b82 */ /* 0x002e620000000a00 */
[----:B--2---:R-:W-:Y:S01]  /*03a0*/  ULEA UR4, UR5, UR4, 0x18 ;  /* 0x0000000405047291 */ /* 0x004fe2000f8ec0ff */
[----:B-1----:R-:W-:-:S08]  /*03b0*/  IMAD.WIDE.U32 R2, R0, 0x4, R2 ;  /* 0x0000000400027825 */ /* 0x002fd000078e0002 */
[----:B------:R-:W1:Y:S04]  /*03c0*/  LDS R5, [UR4] ;  /* 0x00000004ff057984 */ /* 0x000e680008000800 */
[----:B-1----:R-:W-:Y:S01]  /*03d0*/  STG.E desc[UR8][R2.64], R5 ;  /* 0x0000000502007986 */ /* 0x002fe2000c101908 */
[----:B------:R-:W-:Y:S05]  /*03e0*/  EXIT ;  /* 0x000000000000794d */ /* 0x000fea0003800000 */
.L_x_9:
        /* <DEDUP_REMOVED lines=9> */
.L_x_12:


//--------------------- .nv.shared._Z6addVeciPiiS_ --------------------------
	.section	.nv.shared._Z6addVeciPiiS_,"aw",@nobits
	.sectionflags	@""
	.align	16
	.zero		1024


//--------------------- .nv.shared.reserved.0     --------------------------
	.section	.nv.shared.reserved.0,"aw",@nobits
	.weak		__nv_reservedSMEM_offset_0_alias
	.size		__nv_reservedSMEM_offset_0_alias, 0, 64
	.other		__nv_reservedSMEM_offset_0_alias,@"STO_CUDA_RESERVED_SHARED STV_DEFAULT"
__nv_reservedSMEM_offset_0_alias:
	.zero		0
	.zero		64


//--------------------- .nv.shared._Z10reduceVec3iPiS_ --------------------------
	.section	.nv.shared._Z10reduceVec3iPiS_,"aw",@nobits
	.sectionflags	@""
	.align	16
	.zero		1024


//--------------------- .nv.shared._Z10reduceVec0iPiS_ --------------------------
	.section	.nv.shared._Z10reduceVec0iPiS_,"aw",@nobits
	.sectionflags	@""
	.align	16
	.zero		1024


//--------------------- .nv.constant0._Z6addVeciPiiS_ --------------------------
	.section	.nv.constant0._Z6addVeciPiiS_,"a",@progbits
	.sectionflags	@""
	.align	4
.nv.constant0._Z6addVeciPiiS_:
	.zero		928


//--------------------- .nv.constant0._Z10reduceVec3iPiS_ --------------------------
	.section	.nv.constant0._Z10reduceVec3iPiS_,"a",@progbits
	.sectionflags	@""
	.align	4
.nv.constant0._Z10reduceVec3iPiS_:
	.zero		920


//--------------------- .nv.constant0._Z10reduceVec0iPiS_ --------------------------
	.section	.nv.constant0._Z10reduceVec0iPiS_,"a",@progbits
	.sectionflags	@""
	.align	4
.nv.constant0._Z10reduceVec0iPiS_:
	.zero		920


//--------------------- SYMBOLS --------------------------

	.type		.nv.reservedSmem.offset0,@object
	.size		.nv.reservedSmem.offset0,0x4
	.type		.nv.reservedSmem.cap,@object
	.size		.nv.reservedSmem.cap,0x4
